	.headerflags	@"EF_CUDA_TEXMODE_UNIFIED EF_CUDA_64BIT_ADDRESS EF_CUDA_ACCELERATORS EF_CUDA_SM90 EF_CUDA_VIRTUAL_SM(EF_CUDA_SM90)"
	.elftype	@"ET_EXEC"


//--------------------- .nv.info                  --------------------------
	.section	.nv.info,"",@"SHT_CUDA_INFO"
	.align	4


	//----- nvinfo : EIATTR_REGCOUNT
	.align		4
        /*0000*/ 	.byte	0x04, 0x2f
        /*0002*/ 	.short	(.L_1 - .L_0)
	.align		4
.L_0:
        /*0004*/ 	.word	index@(triton_poi_fused_cat_0)
        /*0008*/ 	.word	0x0000000d


	//----- nvinfo : EIATTR_MIN_STACK_SIZE
	.align		4
.L_1:
        /*000c*/ 	.byte	0x04, 0x12
        /*000e*/ 	.short	(.L_3 - .L_2)
	.align		4
.L_2:
        /*0010*/ 	.word	index@(triton_poi_fused_cat_0)
        /*0014*/ 	.word	0x00000000


	//----- nvinfo : EIATTR_FRAME_SIZE
	.align		4
.L_3:
        /*0018*/ 	.byte	0x04, 0x11
        /*001a*/ 	.short	(.L_5 - .L_4)
	.align		4
.L_4:
        /*001c*/ 	.word	index@(triton_poi_fused_cat_0)
        /*0020*/ 	.word	0x00000000


	//----- nvinfo : EIATTR_MIN_STACK_SIZE
	.align		4
.L_5:
        /*0024*/ 	.byte	0x04, 0x12
        /*0026*/ 	.short	(.L_7 - .L_6)
	.align		4
.L_6:
        /*0028*/ 	.word	index@(triton_poi_fused_cat_0)
        /*002c*/ 	.word	0x00000000
.L_7:


//--------------------- .nv.info.triton_poi_fused_cat_0 --------------------------
	.section	.nv.info.triton_poi_fused_cat_0,"",@"SHT_CUDA_INFO"
	.sectionflags	@""
	.align	4


	//----- nvinfo : EIATTR_CUDA_API_VERSION
	.align		4
        /*0000*/ 	.byte	0x04, 0x37
        /*0002*/ 	.short	(.L_9 - .L_8)
.L_8:
        /*0004*/ 	.word	0x0000007c


	//----- nvinfo : EIATTR_KPARAM_INFO
	.align		4
.L_9:
        /*0008*/ 	.byte	0x04, 0x17
        /*000a*/ 	.short	(.L_11 - .L_10)
.L_10:
        /*000c*/ 	.word	0x00000000
        /*0010*/ 	.short	0x0002
        /*0012*/ 	.short	0x0010
        /*0014*/ 	.byte	0x00, 0xf0, 0x11, 0x00


	//----- nvinfo : EIATTR_KPARAM_INFO
	.align		4
.L_11:
        /*0018*/ 	.byte	0x04, 0x17
        /*001a*/ 	.short	(.L_13 - .L_12)
.L_12:
        /*001c*/ 	.word	0x00000000
        /*0020*/ 	.short	0x0001
        /*0022*/ 	.short	0x0008
        /*0024*/ 	.byte	0x00, 0xf4, 0x21, 0x00


	//----- nvinfo : EIATTR_KPARAM_INFO
	.align		4
.L_13:
        /*0028*/ 	.byte	0x04, 0x17
        /*002a*/ 	.short	(.L_15 - .L_14)
.L_14:
        /*002c*/ 	.word	0x00000000
        /*0030*/ 	.short	0x0000
        /*0032*/ 	.short	0x0000
        /*0034*/ 	.byte	0x00, 0xf4, 0x21, 0x00


	//----- nvinfo : EIATTR_SPARSE_MMA_MASK
	.align		4
.L_15:
        /*0038*/ 	.byte	0x03, 0x50
        /*003a*/ 	.short	0x0000


	//----- nvinfo : EIATTR_MAXREG_COUNT
	.align		4
        /*003c*/ 	.byte	0x03, 0x1b
        /*003e*/ 	.short	0x00ff


	//----- nvinfo : EIATTR_EXIT_INSTR_OFFSETS
	.align		4
        /*0040*/ 	.byte	0x04, 0x1c
        /*0042*/ 	.short	(.L_17 - .L_16)


	//   ....[0]....
.L_16:
        /*0044*/ 	.word	0x000003b0


	//   ....[1]....
        /*0048*/ 	.word	0x000003d0


	//----- nvinfo : EIATTR_REQNTID
	.align		4
.L_17:
        /*004c*/ 	.byte	0x04, 0x10
        /*004e*/ 	.short	(.L_19 - .L_18)
.L_18:
        /*0050*/ 	.word	0x00000080
        /*0054*/ 	.word	0x00000001
        /*0058*/ 	.word	0x00000001


	//----- nvinfo : EIATTR_CBANK_PARAM_SIZE
	.align		4
.L_19:
        /*005c*/ 	.byte	0x03, 0x19
        /*005e*/ 	.short	0x0014


	//----- nvinfo : EIATTR_PARAM_CBANK
	.align		4
        /*0060*/ 	.byte	0x04, 0x0a
        /*0062*/ 	.short	(.L_21 - .L_20)
	.align		4
.L_20:
        /*0064*/ 	.word	index@(.nv.constant0.triton_poi_fused_cat_0)
        /*0068*/ 	.short	0x0210
        /*006a*/ 	.short	0x0014


	//----- nvinfo : EIATTR_SW_WAR
	.align		4
.L_21:
        /*006c*/ 	.byte	0x04, 0x36
        /*006e*/ 	.short	(.L_23 - .L_22)
.L_22:
        /*0070*/ 	.word	0x00000008
.L_23:


//--------------------- .nv.callgraph             --------------------------
	.section	.nv.callgraph,"",@"SHT_CUDA_CALLGRAPH"
	.align	4
	.sectionentsize	8
	.align		4
        /*0000*/ 	.word	0x00000000
	.align		4
        /*0004*/ 	.word	0xffffffff
	.align		4
        /*0008*/ 	.word	0x00000000
	.align		4
        /*000c*/ 	.word	0xfffffffe
	.align		4
        /*0010*/ 	.word	0x00000000
	.align		4
        /*0014*/ 	.word	0xfffffffd
	.align		4
        /*0018*/ 	.word	0x00000000
	.align		4
        /*001c*/ 	.word	0xfffffffc


//--------------------- .text.triton_poi_fused_cat_0 --------------------------
	.section	.text.triton_poi_fused_cat_0,"ax",@progbits
	.align	128
        .global         triton_poi_fused_cat_0
        .type           triton_poi_fused_cat_0,@function
        .size           triton_poi_fused_cat_0,(.L_x_1 - triton_poi_fused_cat_0)
        .other          triton_poi_fused_cat_0,@"STO_CUDA_ENTRY STV_DEFAULT"
triton_poi_fused_cat_0:
.text.triton_poi_fused_cat_0:
[----:B------:R-:W0:Y:S02]  /*0000*/  LDC R1, c[0x0][0x28] ;  /* 0x00000a00ff017b82 */ /* 0x000e240000000800 */
[----:B------:R-:W1:Y:S01]  /*0010*/  S2R R0, SR_TID.X ;  /* 0x0000000000007919 */ /* 0x000e620000002100 */
[----:B------:R-:W-:Y:S01]  /*0020*/  ULDC.64 UR4, c[0x0][0x210] ;  /* 0x0000840000047ab9 */ /* 0x000fe20000000a00 */
[----:B------:R-:W2:Y:S01]  /*0030*/  S2R R3, SR_CTAID.X ;  /* 0x0000000000037919 */ /* 0x000ea20000002500 */
[----:B-1----:R-:W-:-:S05]  /*0040*/  LOP3.LUT R0, R0, 0x7f, RZ, 0xc0, !PT ;  /* 0x0000007f00007812 */ /* 0x002fca00078ec0ff */
[----:B--2---:R-:W-:-:S04]  /*0050*/  IMAD R0, R3, 0x80, R0 ;  /* 0x0000008003007824 */ /* 0x004fc800078e0200 */
[----:B------:R-:W-:Y:S01]  /*0060*/  IMAD.HI R6, R0, 0x2aaaaaab, RZ ;  /* 0x2aaaaaab00067827 */ /* 0x000fe200078e02ff */
[----:B------:R-:W-:-:S04]  /*0070*/  SHF.R.S32.HI R3, RZ, 0x1f, R0 ;  /* 0x0000001fff037819 */ /* 0x000fc80000011400 */
[----:B------:R-:W-:Y:S02]  /*0080*/  LEA.HI R2, R3, R0, RZ, 0x4 ;  /* 0x0000000003027211 */ /* 0x000fe400078f20ff */
[----:B------:R-:W-:Y:S02]  /*0090*/  SHF.R.U32.HI R7, RZ, 0x1f, R6 ;  /* 0x0000001fff077819 */ /* 0x000fe40000011606 */
[----:B------:R-:W-:Y:S02]  /*00a0*/  SHF.R.S32.HI R4, RZ, 0x4, R2 ;  /* 0x00000004ff047819 */ /* 0x000fe40000011402 */
[----:B------:R-:W-:Y:S02]  /*00b0*/  LEA.HI R7, R6, R7, RZ, 0x1c ;  /* 0x0000000706077211 */ /* 0x000fe400078fe0ff */
[----:B------:R-:W-:Y:S01]  /*00c0*/  LOP3.LUT R9, R2, 0xfffffff0, RZ, 0xc0, !PT ;  /* 0xfffffff002097812 */ /* 0x000fe200078ec0ff */
[----:B------:R-:W-:-:S04]  /*00d0*/  IMAD.HI R5, R4, 0x2aaaaaab, RZ ;  /* 0x2aaaaaab04057827 */ /* 0x000fc800078e02ff */
[----:B------:R-:W-:Y:S01]  /*00e0*/  IMAD.SHL.U32 R7, R7, 0x40, RZ ;  /* 0x0000004007077824 */ /* 0x000fe200078e00ff */
[----:B------:R-:W-:Y:S01]  /*00f0*/  LEA.HI R5, R5, R5, RZ, 0x1 ;  /* 0x0000000505057211 */ /* 0x000fe200078f08ff */
[----:B------:R-:W-:-:S04]  /*0100*/  IMAD.IADD R9, R0, 0x1, -R9 ;  /* 0x0000000100097824 */ /* 0x000fc800078e0a09 */
[----:B------:R-:W-:Y:S01]  /*0110*/  IMAD R4, R5, -0x6, R4 ;  /* 0xfffffffa05047824 */ /* 0x000fe200078e0204 */
[----:B------:R-:W-:-:S03]  /*0120*/  SHF.R.S32.HI R5, RZ, 0x1f, R7 ;  /* 0x0000001fff057819 */ /* 0x000fc60000011407 */
[C---:B------:R-:W-:Y:S01]  /*0130*/  IMAD.SHL.U32 R2, R4.reuse, 0x10, RZ ;  /* 0x0000001004027824 */ /* 0x040fe200078e00ff */
[----:B------:R-:W-:-:S04]  /*0140*/  ISETP.GT.AND P0, PT, R4, 0x1, PT ;  /* 0x000000010400780c */ /* 0x000fc80003f04270 */
[----:B------:R-:W-:Y:S02]  /*0150*/  IADD3 R7, P1, P2, R2, R9, R7 ;  /* 0x0000000902077210 */ /* 0x000fe40007a3e007 */
[----:B------:R-:W-:Y:S02]  /*0160*/  SHF.R.S32.HI R9, RZ, 0x1f, R9 ;  /* 0x0000001fff097819 */ /* 0x000fe40000011409 */
[----:B------:R-:W-:Y:S02]  /*0170*/  SHF.R.S32.HI R2, RZ, 0x1f, R2 ;  /* 0x0000001fff027819 */ /* 0x000fe40000011402 */
[----:B------:R-:W-:Y:S02]  /*0180*/  ISETP.LT.AND P0, PT, R0, 0x180, P0 ;  /* 0x000001800000780c */ /* 0x000fe40000701270 */
[----:B------:R-:W-:Y:S01]  /*0190*/  IADD3.X R2, R2, R9, R5, P1, P2 ;  /* 0x0000000902027210 */ /* 0x000fe20000fe4405 */
[----:B------:R-:W-:Y:S01]  /*01a0*/  IMAD.MOV.U32 R9, RZ, RZ, RZ ;  /* 0x000000ffff097224 */ /* 0x000fe200078e00ff */
[----:B------:R-:W-:-:S04]  /*01b0*/  LEA R6, P1, R7, UR4, 0x2 ;  /* 0x0000000407067c11 */ /* 0x000fc8000f8210ff */
[----:B------:R-:W-:Y:S01]  /*01c0*/  LEA.HI.X R7, R7, UR5, R2, 0x2, P1 ;  /* 0x0000000507077c11 */ /* 0x000fe200088f1402 */
[----:B------:R-:W-:-:S04]  /*01d0*/  ULDC.64 UR4, c[0x0][0x208] ;  /* 0x0000820000047ab9 */ /* 0x000fc80000000a00 */
[----:B------:R1:W2:Y:S01]  /*01e0*/  @P0 LDG.E R9, desc[UR4][R6.64+-0x80] ;  /* 0xffff800406090981 */ /* 0x0002a2000c1e1900 */
[----:B------:R-:W-:Y:S01]  /*01f0*/  LEA.HI R3, R3, R0, RZ, 0x2 ;  /* 0x0000000003037211 */ /* 0x000fe200078f10ff */
[----:B------:R-:W-:Y:S01]  /*0200*/  IMAD.MOV.U32 R10, RZ, RZ, 0x3f2aaaab ;  /* 0x3f2aaaabff0a7424 */ /* 0x000fe200078e00ff */
[----:B------:R-:W-:Y:S02]  /*0210*/  ISETP.NE.AND P2, PT, R4, 0x1, PT ;  /* 0x000000010400780c */ /* 0x000fe40003f45270 */
[----:B------:R-:W-:Y:S02]  /*0220*/  LOP3.LUT R5, R3, 0xfffffffc, RZ, 0xc0, !PT ;  /* 0xfffffffc03057812 */ /* 0x000fe400078ec0ff */
[----:B------:R-:W-:-:S03]  /*0230*/  SHF.R.S32.HI R2, RZ, 0x2, R3 ;  /* 0x00000002ff027819 */ /* 0x000fc60000011403 */
[----:B------:R-:W-:Y:S01]  /*0240*/  IMAD.IADD R8, R0, 0x1, -R5 ;  /* 0x0000000100087824 */ /* 0x000fe200078e0a05 */
[----:B------:R-:W-:-:S04]  /*0250*/  LEA.HI R3, R2, R2, RZ, 0x2 ;  /* 0x0000000202037211 */ /* 0x000fc800078f10ff */
[----:B------:R-:W-:Y:S02]  /*0260*/  LOP3.LUT R3, R3, 0xfffffffc, RZ, 0xc0, !PT ;  /* 0xfffffffc03037812 */ /* 0x000fe400078ec0ff */
[----:B------:R-:W-:Y:S02]  /*0270*/  ISETP.GE.AND P1, PT, R8, 0x2, PT ;  /* 0x000000020800780c */ /* 0x000fe40003f26270 */
[----:B-1----:R-:W-:Y:S01]  /*0280*/  IADD3 R6, -R8, 0x3, RZ ;  /* 0x0000000308067810 */ /* 0x002fe20007ffe1ff */
[----:B------:R-:W-:Y:S01]  /*0290*/  IMAD.IADD R5, R2, 0x1, -R3 ;  /* 0x0000000102057824 */ /* 0x000fe200078e0a03 */
[----:B------:R-:W-:Y:S01]  /*02a0*/  I2FP.F32.S32 R8, R8 ;  /* 0x0000000800087245 */ /* 0x000fe20000201400 */
[----:B------:R-:W1:Y:S01]  /*02b0*/  LDC.64 R2, c[0x0][0x218] ;  /* 0x00008600ff027b82 */ /* 0x000e620000000a00 */
[----:B------:R-:W-:Y:S02]  /*02c0*/  I2FP.F32.U32 R7, R6 ;  /* 0x0000000600077245 */ /* 0x000fe40000201000 */
[----:B------:R-:W-:Y:S01]  /*02d0*/  ISETP.GE.AND P3, PT, R5, 0x2, PT ;  /* 0x000000020500780c */ /* 0x000fe20003f66270 */
[----:B------:R-:W-:Y:S01]  /*02e0*/  FFMA R8, R8, R10, -1 ;  /* 0xbf80000008087423 */ /* 0x000fe2000000000a */
[----:B------:R-:W-:-:S02]  /*02f0*/  I2FP.F32.S32 R6, R5 ;  /* 0x0000000500067245 */ /* 0x000fc40000201400 */
[----:B------:R-:W-:Y:S01]  /*0300*/  IADD3 R5, -R5, 0x3, RZ ;  /* 0x0000000305057810 */ /* 0x000fe20007ffe1ff */
[-C--:B------:R-:W-:Y:S01]  /*0310*/  @P1 FFMA R8, R7, -R10.reuse, 1 ;  /* 0x3f80000007081423 */ /* 0x080fe2000000080a */
[----:B------:R-:W-:Y:S01]  /*0320*/  ISETP.GE.AND P1, PT, R0, 0x180, PT ;  /* 0x000001800000780c */ /* 0x000fe20003f26270 */
[----:B------:R-:W-:Y:S01]  /*0330*/  FFMA R6, R6, R10, -1 ;  /* 0xbf80000006067423 */ /* 0x000fe2000000000a */
[----:B------:R-:W-:-:S05]  /*0340*/  I2FP.F32.U32 R5, R5 ;  /* 0x0000000500057245 */ /* 0x000fca0000201000 */
[----:B------:R-:W-:Y:S01]  /*0350*/  @P3 FFMA R6, R5, -R10, 1 ;  /* 0x3f80000005063423 */ /* 0x000fe2000000080a */
[----:B-1----:R-:W-:Y:S01]  /*0360*/  IMAD.WIDE R2, R0, 0x4, R2 ;  /* 0x0000000400027825 */ /* 0x002fe200078e0202 */
[----:B--2---:R-:W-:Y:S02]  /*0370*/  SEL R9, R9, RZ, P0 ;  /* 0x000000ff09097207 */ /* 0x004fe40000000000 */
[----:B------:R-:W-:Y:S02]  /*0380*/  ISETP.GE.AND P0, PT, R4, 0x1, PT ;  /* 0x000000010400780c */ /* 0x000fe40003f06270 */
[----:B------:R-:W-:-:S04]  /*0390*/  FSEL R9, R8, R9, !P2 ;  /* 0x0000000908097208 */ /* 0x000fc80005000000 */
[----:B------:R-:W-:Y:S01]  /*03a0*/  FSEL R9, R6, R9, !P0 ;  /* 0x0000000906097208 */ /* 0x000fe20004000000 */
[----:B------:R-:W-:Y:S06]  /*03b0*/  @P1 EXIT ;  /* 0x000000000000194d */ /* 0x000fec0003800000 */
[----:B------:R-:W-:Y:S01]  /*03c0*/  STG.E desc[UR4][R2.64], R9 ;  /* 0x0000000902007986 */ /* 0x000fe2000c101904 */
[----:B------:R-:W-:Y:S05]  /*03d0*/  EXIT ;  /* 0x000000000000794d */ /* 0x000fea0003800000 */
.L_x_0:
[----:B------:R-:W-:-:S00]  /*03e0*/  BRA `(.L_x_0) ;  /* 0xfffffffc00fc7947 */ /* 0x000fc0000383ffff */
[----:B------:R-:W-:-:S00]  /*03f0*/  NOP ;  /* 0x0000000000007918 */ /* 0x000fc00000000000 */
        /* <DEDUP_REMOVED lines=8> */
.L_x_1:


//--------------------- .nv.constant0.triton_poi_fused_cat_0 --------------------------
	.section	.nv.constant0.triton_poi_fused_cat_0,"a",@progbits
	.sectionflags	@""
	.align	4
.nv.constant0.triton_poi_fused_cat_0:
	.zero		548
